//
// Generated by NVIDIA NVVM Compiler
//
// Compiler Build ID: CL-36424714
// Cuda compilation tools, release 13.0, V13.0.88
// Based on NVVM 20.0.0
//

.version 9.0
.target sm_100
.address_size 64

	// .globl	_Z19preprocess_min_dataiiPiS_
.const .align 4 .b8 DATA_GPU[40040];
// _ZZ10min_reduceiPViE4smem has been demoted

.visible .entry _Z19preprocess_min_dataiiPiS_(
	.param .u32 _Z19preprocess_min_dataiiPiS__param_0,
	.param .u32 _Z19preprocess_min_dataiiPiS__param_1,
	.param .u64 .ptr .align 1 _Z19preprocess_min_dataiiPiS__param_2,
	.param .u64 .ptr .align 1 _Z19preprocess_min_dataiiPiS__param_3
)
{
	.reg .pred 	%p<4>;
	.reg .b32 	%r<31>;
	.reg .b64 	%rd<11>;

	ld.param.u32 	%r12, [_Z19preprocess_min_dataiiPiS__param_0];
	ld.param.u32 	%r13, [_Z19preprocess_min_dataiiPiS__param_1];
	ld.param.u64 	%rd2, [_Z19preprocess_min_dataiiPiS__param_2];
	ld.param.u64 	%rd3, [_Z19preprocess_min_dataiiPiS__param_3];
	mov.u32 	%r14, %ctaid.x;
	mov.u32 	%r15, %ntid.x;
	mov.u32 	%r16, %tid.x;
	mad.lo.s32 	%r1, %r14, %r15, %r16;
	add.s32 	%r17, %r13, %r1;
	setp.gt.s32 	%p1, %r17, %r12;
	@%p1 bra 	$L__BB0_5;
	mov.u32 	%r2, %ctaid.y;
	add.s32 	%r29, %r2, 2;
	setp.ge.s32 	%p2, %r29, %r13;
	mov.b32 	%r30, 2147483647;
	@%p2 bra 	$L__BB0_4;
	cvta.to.global.u64 	%rd1, %rd2;
	add.s32 	%r4, %r13, 1;
	add.s32 	%r5, %r1, -1;
	mov.b32 	%r30, 2147483647;
	mov.u32 	%r6, %nctaid.y;
$L__BB0_3:
	sub.s32 	%r20, %r4, %r29;
	mad.lo.s32 	%r21, %r29, %r12, %r1;
	mul.wide.s32 	%rd4, %r21, 4;
	add.s64 	%rd5, %rd1, %rd4;
	ld.global.u32 	%r22, [%rd5];
	add.s32 	%r23, %r5, %r29;
	mad.lo.s32 	%r24, %r20, %r12, %r23;
	mul.wide.s32 	%rd6, %r24, 4;
	add.s64 	%rd7, %rd1, %rd6;
	ld.global.u32 	%r25, [%rd7];
	add.s32 	%r26, %r25, %r22;
	min.s32 	%r30, %r30, %r26;
	add.s32 	%r29, %r29, %r6;
	setp.lt.s32 	%p3, %r29, %r13;
	@%p3 bra 	$L__BB0_3;
$L__BB0_4:
	mad.lo.s32 	%r27, %r1, %r12, %r2;
	cvta.to.global.u64 	%rd8, %rd3;
	mul.wide.u32 	%rd9, %r27, 4;
	add.s64 	%rd10, %rd8, %rd9;
	st.global.u32 	[%rd10], %r30;
$L__BB0_5:
	ret;

}
	// .globl	_Z20postprocess_min_dataiiPiS_
.visible .entry _Z20postprocess_min_dataiiPiS_(
	.param .u32 _Z20postprocess_min_dataiiPiS__param_0,
	.param .u32 _Z20postprocess_min_dataiiPiS__param_1,
	.param .u64 .ptr .align 1 _Z20postprocess_min_dataiiPiS__param_2,
	.param .u64 .ptr .align 1 _Z20postprocess_min_dataiiPiS__param_3
)
{
	.reg .b32 	%r<13>;
	.reg .b64 	%rd<14>;

	ld.param.u32 	%r1, [_Z20postprocess_min_dataiiPiS__param_0];
	ld.param.u32 	%r2, [_Z20postprocess_min_dataiiPiS__param_1];
	ld.param.u64 	%rd1, [_Z20postprocess_min_dataiiPiS__param_2];
	ld.param.u64 	%rd2, [_Z20postprocess_min_dataiiPiS__param_3];
	cvta.to.global.u64 	%rd3, %rd1;
	cvta.to.global.u64 	%rd4, %rd2;
	mov.u32 	%r3, %ctaid.x;
	add.s32 	%r4, %r3, %r2;
	add.s32 	%r5, %r4, -1;
	mul.wide.s32 	%rd5, %r5, 4;
	mov.u64 	%rd6, DATA_GPU;
	add.s64 	%rd7, %rd6, %rd5;
	ld.const.u32 	%r6, [%rd7];
	mul.wide.u32 	%rd8, %r3, 4;
	add.s64 	%rd9, %rd6, %rd8;
	ld.const.u32 	%r7, [%rd9];
	sub.s32 	%r8, %r6, %r7;
	mul.lo.s32 	%r9, %r1, %r3;
	mul.wide.s32 	%rd10, %r9, 4;
	add.s64 	%rd11, %rd4, %rd10;
	ld.global.u32 	%r10, [%rd11];
	add.s32 	%r11, %r8, %r10;
	mad.lo.s32 	%r12, %r2, %r1, %r3;
	mul.wide.s32 	%rd12, %r12, 4;
	add.s64 	%rd13, %rd3, %rd12;
	st.global.u32 	[%rd13], %r11;
	ret;

}
	// .globl	_Z10min_reduceiPVi
.visible .entry _Z10min_reduceiPVi(
	.param .u32 _Z10min_reduceiPVi_param_0,
	.param .u64 .ptr .align 1 _Z10min_reduceiPVi_param_1
)
{
	.reg .pred 	%p<2>;
	.reg .b32 	%r<27>;
	.reg .b64 	%rd<7>;
	// demoted variable
	.shared .align 4 .b8 _ZZ10min_reduceiPViE4smem[64];
	ld.param.u32 	%r2, [_Z10min_reduceiPVi_param_0];
	ld.param.u64 	%rd2, [_Z10min_reduceiPVi_param_1];
	cvta.to.global.u64 	%rd1, %rd2;
	mov.u32 	%r3, %ctaid.y;
	mov.u32 	%r4, %tid.x;
	mul.lo.s32 	%r1, %r2, %r3;
	add.s32 	%r5, %r1, %r4;
	mul.wide.s32 	%rd3, %r5, 4;
	add.s64 	%rd4, %rd1, %rd3;
	ld.volatile.global.u32 	%r6, [%rd4];
	ld.volatile.global.u32 	%r7, [%rd4+64];
	min.s32 	%r8, %r6, %r7;
	shl.b32 	%r9, %r4, 2;
	mov.u32 	%r10, _ZZ10min_reduceiPViE4smem;
	add.s32 	%r11, %r10, %r9;
	st.volatile.shared.u32 	[%r11], %r8;
	ld.volatile.shared.u32 	%r12, [%r11];
	ld.volatile.shared.u32 	%r13, [%r11+32];
	min.s32 	%r14, %r12, %r13;
	st.volatile.shared.u32 	[%r11], %r14;
	ld.volatile.shared.u32 	%r15, [%r11];
	ld.volatile.shared.u32 	%r16, [%r11+16];
	min.s32 	%r17, %r15, %r16;
	st.volatile.shared.u32 	[%r11], %r17;
	ld.volatile.shared.u32 	%r18, [%r11];
	ld.volatile.shared.u32 	%r19, [%r11+8];
	min.s32 	%r20, %r18, %r19;
	st.volatile.shared.u32 	[%r11], %r20;
	ld.volatile.shared.u32 	%r21, [%r11];
	ld.volatile.shared.u32 	%r22, [%r11+4];
	min.s32 	%r23, %r21, %r22;
	st.volatile.shared.u32 	[%r11], %r23;
	setp.ne.s32 	%p1, %r4, 0;
	@%p1 bra 	$L__BB2_2;
	ld.volatile.shared.u32 	%r24, [_ZZ10min_reduceiPViE4smem];
	mov.u32 	%r25, %ctaid.x;
	add.s32 	%r26, %r1, %r25;
	mul.wide.u32 	%rd5, %r26, 4;
	add.s64 	%rd6, %rd1, %rd5;
	st.volatile.global.u32 	[%rd6], %r24;
$L__BB2_2:
	ret;

}


// ===== COMPILED SASS (sm_100) =====

	.target	sm_100

	.elftype	@"ET_EXEC"


//--------------------- .note.nv.tkinfo           --------------------------
	.section	.note.nv.tkinfo,"",@"SHT_NOTE"
	.sectionflags	@"SHF_NOTE_NV_TKINFO"
	.tkinfo
        /*0018*/ 	.word	0x00000002
        /*0030*/ 	.string	""
        /*0030*/ 	.string	"ptxas"
        /*0030*/ 	.string	"Cuda compilation tools, release 13.0, V13.0.88"
        /*0030*/ 	.string	"Build cuda_13.0.r13.0/compiler.36424714_0"
        /*0030*/ 	.string	"-arch sm_100 -m 64 "



//--------------------- .note.nv.cuinfo           --------------------------
	.section	.note.nv.cuinfo,"",@"SHT_NOTE"
	.sectionflags	@"SHF_NOTE_NV_CUINFO"
        /*0018*/ 	.short	0x0002
        /*001a*/ 	.short	0x0064
        /*001c*/ 	.short	0x0082
	.zero		2


//--------------------- .nv.info                  --------------------------
	.section	.nv.info,"",@"SHT_CUDA_INFO"
	.align	4


	//----- nvinfo : EIATTR_REGCOUNT
	.align		4
        /*0000*/ 	.byte	0x04, 0x2f
        /*0002*/ 	.short	(.L_2 - .L_1)
	.align		4
.L_1:
        /*0004*/ 	.word	index@(_Z19preprocess_min_dataiiPiS_)
        /*0008*/ 	.word	0x00000018


	//----- nvinfo : EIATTR_FRAME_SIZE
	.align		4
.L_2:
        /*000c*/ 	.byte	0x04, 0x11
        /*000e*/ 	.short	(.L_4 - .L_3)
	.align		4
.L_3:
        /*0010*/ 	.word	index@(_Z19preprocess_min_dataiiPiS_)
        /*0014*/ 	.word	0x00000000


	//----- nvinfo : EIATTR_REGCOUNT
	.align		4
.L_4:
        /*0018*/ 	.byte	0x04, 0x2f
        /*001a*/ 	.short	(.L_6 - .L_5)
	.align		4
.L_5:
        /*001c*/ 	.word	index@(_Z20postprocess_min_dataiiPiS_)
        /*0020*/ 	.word	0x0000000e


	//----- nvinfo : EIATTR_FRAME_SIZE
	.align		4
.L_6:
        /*0024*/ 	.byte	0x04, 0x11
        /*0026*/ 	.short	(.L_8 - .L_7)
	.align		4
.L_7:
        /*0028*/ 	.word	index@(_Z20postprocess_min_dataiiPiS_)
        /*002c*/ 	.word	0x00000000


	//----- nvinfo : EIATTR_REGCOUNT
	.align		4
.L_8:
        /*0030*/ 	.byte	0x04, 0x2f
        /*0032*/ 	.short	(.L_10 - .L_9)
	.align		4
.L_9:
        /*0034*/ 	.word	index@(_Z10min_reduceiPVi)
        /*0038*/ 	.word	0x0000000e


	//----- nvinfo : EIATTR_FRAME_SIZE
	.align		4
.L_10:
        /*003c*/ 	.byte	0x04, 0x11
        /*003e*/ 	.short	(.L_12 - .L_11)
	.align		4
.L_11:
        /*0040*/ 	.word	index@(_Z10min_reduceiPVi)
        /*0044*/ 	.word	0x00000000


	//----- nvinfo : EIATTR_MIN_STACK_SIZE
	.align		4
.L_12:
        /*0048*/ 	.byte	0x04, 0x12
        /*004a*/ 	.short	(.L_14 - .L_13)
	.align		4
.L_13:
        /*004c*/ 	.word	index@(_Z10min_reduceiPVi)
        /*0050*/ 	.word	0x00000000


	//----- nvinfo : EIATTR_MIN_STACK_SIZE
	.align		4
.L_14:
        /*0054*/ 	.byte	0x04, 0x12
        /*0056*/ 	.short	(.L_16 - .L_15)
	.align		4
.L_15:
        /*0058*/ 	.word	index@(_Z20postprocess_min_dataiiPiS_)
        /*005c*/ 	.word	0x00000000


	//----- nvinfo : EIATTR_MIN_STACK_SIZE
	.align		4
.L_16:
        /*0060*/ 	.byte	0x04, 0x12
        /*0062*/ 	.short	(.L_18 - .L_17)
	.align		4
.L_17:
        /*0064*/ 	.word	index@(_Z19preprocess_min_dataiiPiS_)
        /*0068*/ 	.word	0x00000000
.L_18:


//--------------------- .nv.compat                --------------------------
	.section	.nv.compat,"",@"SHT_CUDA_COMPAT_INFO"
	.align	4
        /*0000*/ 	.byte	0x02, 0x09, 0x00, 0x00, 0x02, 0x02, 0x01, 0x00, 0x02, 0x05, 0x05, 0x00, 0x03, 0x07, 0x01, 0x01
        /*0010*/ 	.byte	0x02, 0x03, 0x00, 0x00, 0x02, 0x06, 0x01, 0x00, 0x04, 0x0b, 0x08, 0x00, 0x09, 0x00, 0x00, 0x00
        /*0020*/ 	.byte	0x00, 0x00, 0x00, 0x00


//--------------------- .nv.info._Z10min_reduceiPVi --------------------------
	.section	.nv.info._Z10min_reduceiPVi,"",@"SHT_CUDA_INFO"
	.sectionflags	@""
	.align	4


	//----- nvinfo : EIATTR_CUDA_API_VERSION
	.align		4
        /*0000*/ 	.byte	0x04, 0x37
        /*0002*/ 	.short	(.L_20 - .L_19)
.L_19:
        /*0004*/ 	.word	0x00000082


	//----- nvinfo : EIATTR_KPARAM_INFO
	.align		4
.L_20:
        /*0008*/ 	.byte	0x04, 0x17
        /*000a*/ 	.short	(.L_22 - .L_21)
.L_21:
        /*000c*/ 	.word	0x00000000
        /*0010*/ 	.short	0x0001
        /*0012*/ 	.short	0x0008
        /*0014*/ 	.byte	0x00, 0xf5, 0x21, 0x00


	//----- nvinfo : EIATTR_KPARAM_INFO
	.align		4
.L_22:
        /*0018*/ 	.byte	0x04, 0x17
        /*001a*/ 	.short	(.L_24 - .L_23)
.L_23:
        /*001c*/ 	.word	0x00000000
        /*0020*/ 	.short	0x0000
        /*0022*/ 	.short	0x0000
        /*0024*/ 	.byte	0x00, 0xf0, 0x11, 0x00


	//----- nvinfo : EIATTR_SPARSE_MMA_MASK
	.align		4
.L_24:
        /*0028*/ 	.byte	0x03, 0x50
        /*002a*/ 	.short	0x0000


	//----- nvinfo : EIATTR_MAXREG_COUNT
	.align		4
        /*002c*/ 	.byte	0x03, 0x1b
        /*002e*/ 	.short	0x00ff


	//----- nvinfo : EIATTR_MERCURY_ISA_VERSION
	.align		4
        /*0030*/ 	.byte	0x03, 0x5f
        /*0032*/ 	.short	0x0101


	//----- nvinfo : EIATTR_VRC_CTA_INIT_COUNT
	.align		4
        /*0034*/ 	.byte	0x02, 0x4a
	.zero		1
	.zero		1


	//----- nvinfo : EIATTR_EXIT_INSTR_OFFSETS
	.align		4
        /*0038*/ 	.byte	0x04, 0x1c
        /*003a*/ 	.short	(.L_26 - .L_25)


	//   ....[0]....
.L_25:
        /*003c*/ 	.word	0x00000210


	//   ....[1]....
        /*0040*/ 	.word	0x00000270


	//----- nvinfo : EIATTR_CBANK_PARAM_SIZE
	.align		4
.L_26:
        /*0044*/ 	.byte	0x03, 0x19
        /*0046*/ 	.short	0x0010


	//----- nvinfo : EIATTR_PARAM_CBANK
	.align		4
        /*0048*/ 	.byte	0x04, 0x0a
        /*004a*/ 	.short	(.L_28 - .L_27)
	.align		4
.L_27:
        /*004c*/ 	.word	index@(.nv.constant0._Z10min_reduceiPVi)
        /*0050*/ 	.short	0x0380
        /*0052*/ 	.short	0x0010


	//----- nvinfo : EIATTR_SW_WAR
	.align		4
.L_28:
        /*0054*/ 	.byte	0x04, 0x36
        /*0056*/ 	.short	(.L_30 - .L_29)
.L_29:
        /*0058*/ 	.word	0x00000008
.L_30:


//--------------------- .nv.info._Z20postprocess_min_dataiiPiS_ --------------------------
	.section	.nv.info._Z20postprocess_min_dataiiPiS_,"",@"SHT_CUDA_INFO"
	.sectionflags	@""
	.align	4


	//----- nvinfo : EIATTR_CUDA_API_VERSION
	.align		4
        /*0000*/ 	.byte	0x04, 0x37
        /*0002*/ 	.short	(.L_32 - .L_31)
.L_31:
        /*0004*/ 	.word	0x00000082


	//----- nvinfo : EIATTR_KPARAM_INFO
	.align		4
.L_32:
        /*0008*/ 	.byte	0x04, 0x17
        /*000a*/ 	.short	(.L_34 - .L_33)
.L_33:
        /*000c*/ 	.word	0x00000000
        /*0010*/ 	.short	0x0003
        /*0012*/ 	.short	0x0010
        /*0014*/ 	.byte	0x00, 0xf5, 0x21, 0x00


	//----- nvinfo : EIATTR_KPARAM_INFO
	.align		4
.L_34:
        /*0018*/ 	.byte	0x04, 0x17
        /*001a*/ 	.short	(.L_36 - .L_35)
.L_35:
        /*001c*/ 	.word	0x00000000
        /*0020*/ 	.short	0x0002
        /*0022*/ 	.short	0x0008
        /*0024*/ 	.byte	0x00, 0xf5, 0x21, 0x00


	//----- nvinfo : EIATTR_KPARAM_INFO
	.align		4
.L_36:
        /*0028*/ 	.byte	0x04, 0x17
        /*002a*/ 	.short	(.L_38 - .L_37)
.L_37:
        /*002c*/ 	.word	0x00000000
        /*0030*/ 	.short	0x0001
        /*0032*/ 	.short	0x0004
        /*0034*/ 	.byte	0x00, 0xf0, 0x11, 0x00


	//----- nvinfo : EIATTR_KPARAM_INFO
	.align		4
.L_38:
        /*0038*/ 	.byte	0x04, 0x17
        /*003a*/ 	.short	(.L_40 - .L_39)
.L_39:
        /*003c*/ 	.word	0x00000000
        /*0040*/ 	.short	0x0000
        /*0042*/ 	.short	0x0000
        /*0044*/ 	.byte	0x00, 0xf0, 0x11, 0x00


	//----- nvinfo : EIATTR_SPARSE_MMA_MASK
	.align		4
.L_40:
        /*0048*/ 	.byte	0x03, 0x50
        /*004a*/ 	.short	0x0000


	//----- nvinfo : EIATTR_MAXREG_COUNT
	.align		4
        /*004c*/ 	.byte	0x03, 0x1b
        /*004e*/ 	.short	0x00ff


	//----- nvinfo : EIATTR_MERCURY_ISA_VERSION
	.align		4
        /*0050*/ 	.byte	0x03, 0x5f
        /*0052*/ 	.short	0x0101


	//----- nvinfo : EIATTR_VRC_CTA_INIT_COUNT
	.align		4
        /*0054*/ 	.byte	0x02, 0x4a
	.zero		1
	.zero		1


	//----- nvinfo : EIATTR_EXIT_INSTR_OFFSETS
	.align		4
        /*0058*/ 	.byte	0x04, 0x1c
        /*005a*/ 	.short	(.L_42 - .L_41)


	//   ....[0]....
.L_41:
        /*005c*/ 	.word	0x00000120


	//----- nvinfo : EIATTR_CBANK_PARAM_SIZE
	.align		4
.L_42:
        /*0060*/ 	.byte	0x03, 0x19
        /*0062*/ 	.short	0x0018


	//----- nvinfo : EIATTR_PARAM_CBANK
	.align		4
        /*0064*/ 	.byte	0x04, 0x0a
        /*0066*/ 	.short	(.L_44 - .L_43)
	.align		4
.L_43:
        /*0068*/ 	.word	index@(.nv.constant0._Z20postprocess_min_dataiiPiS_)
        /*006c*/ 	.short	0x0380
        /*006e*/ 	.short	0x0018


	//----- nvinfo : EIATTR_SW_WAR
	.align		4
.L_44:
        /*0070*/ 	.byte	0x04, 0x36
        /*0072*/ 	.short	(.L_46 - .L_45)
.L_45:
        /*0074*/ 	.word	0x00000008
.L_46:


//--------------------- .nv.info._Z19preprocess_min_dataiiPiS_ --------------------------
	.section	.nv.info._Z19preprocess_min_dataiiPiS_,"",@"SHT_CUDA_INFO"
	.sectionflags	@""
	.align	4


	//----- nvinfo : EIATTR_CUDA_API_VERSION
	.align		4
        /*0000*/ 	.byte	0x04, 0x37
        /*0002*/ 	.short	(.L_48 - .L_47)
.L_47:
        /*0004*/ 	.word	0x00000082


	//----- nvinfo : EIATTR_KPARAM_INFO
	.align		4
.L_48:
        /*0008*/ 	.byte	0x04, 0x17
        /*000a*/ 	.short	(.L_50 - .L_49)
.L_49:
        /*000c*/ 	.word	0x00000000
        /*0010*/ 	.short	0x0003
        /*0012*/ 	.short	0x0010
        /*0014*/ 	.byte	0x00, 0xf5, 0x21, 0x00


	//----- nvinfo : EIATTR_KPARAM_INFO
	.align		4
.L_50:
        /*0018*/ 	.byte	0x04, 0x17
        /*001a*/ 	.short	(.L_52 - .L_51)
.L_51:
        /*001c*/ 	.word	0x00000000
        /*0020*/ 	.short	0x0002
        /*0022*/ 	.short	0x0008
        /*0024*/ 	.byte	0x00, 0xf5, 0x21, 0x00


	//----- nvinfo : EIATTR_KPARAM_INFO
	.align		4
.L_52:
        /*0028*/ 	.byte	0x04, 0x17
        /*002a*/ 	.short	(.L_54 - .L_53)
.L_53:
        /*002c*/ 	.word	0x00000000
        /*0030*/ 	.short	0x0001
        /*0032*/ 	.short	0x0004
        /*0034*/ 	.byte	0x00, 0xf0, 0x11, 0x00


	//----- nvinfo : EIATTR_KPARAM_INFO
	.align		4
.L_54:
        /*0038*/ 	.byte	0x04, 0x17
        /*003a*/ 	.short	(.L_56 - .L_55)
.L_55:
        /*003c*/ 	.word	0x00000000
        /*0040*/ 	.short	0x0000
        /*0042*/ 	.short	0x0000
        /*0044*/ 	.byte	0x00, 0xf0, 0x11, 0x00


	//----- nvinfo : EIATTR_SPARSE_MMA_MASK
	.align		4
.L_56:
        /*0048*/ 	.byte	0x03, 0x50
        /*004a*/ 	.short	0x0000


	//----- nvinfo : EIATTR_MAXREG_COUNT
	.align		4
        /*004c*/ 	.byte	0x03, 0x1b
        /*004e*/ 	.short	0x00ff


	//----- nvinfo : EIATTR_MERCURY_ISA_VERSION
	.align		4
        /*0050*/ 	.byte	0x03, 0x5f
        /*0052*/ 	.short	0x0101


	//----- nvinfo : EIATTR_VRC_CTA_INIT_COUNT
	.align		4
        /*0054*/ 	.byte	0x02, 0x4a
	.zero		1
	.zero		1


	//----- nvinfo : EIATTR_EXIT_INSTR_OFFSETS
	.align		4
        /*0058*/ 	.byte	0x04, 0x1c
        /*005a*/ 	.short	(.L_58 - .L_57)


	//   ....[0]....
.L_57:
        /*005c*/ 	.word	0x00000080


	//   ....[1]....
        /*0060*/ 	.word	0x00000230


	//----- nvinfo : EIATTR_CBANK_PARAM_SIZE
	.align		4
.L_58:
        /*0064*/ 	.byte	0x03, 0x19
        /*0066*/ 	.short	0x0018


	//----- nvinfo : EIATTR_PARAM_CBANK
	.align		4
        /*0068*/ 	.byte	0x04, 0x0a
        /*006a*/ 	.short	(.L_60 - .L_59)
	.align		4
.L_59:
        /*006c*/ 	.word	index@(.nv.constant0._Z19preprocess_min_dataiiPiS_)
        /*0070*/ 	.short	0x0380
        /*0072*/ 	.short	0x0018


	//----- nvinfo : EIATTR_SW_WAR
	.align		4
.L_60:
        /*0074*/ 	.byte	0x04, 0x36
        /*0076*/ 	.short	(.L_62 - .L_61)
.L_61:
        /*0078*/ 	.word	0x00000008
.L_62:


//--------------------- .nv.callgraph             --------------------------
	.section	.nv.callgraph,"",@"SHT_CUDA_CALLGRAPH"
	.align	4
	.sectionentsize	8
	.align		4
        /*0000*/ 	.word	0x00000000
	.align		4
        /*0004*/ 	.word	0xffffffff
	.align		4
        /*0008*/ 	.word	0x00000000
	.align		4
        /*000c*/ 	.word	0xfffffffe
	.align		4
        /*0010*/ 	.word	0x00000000
	.align		4
        /*0014*/ 	.word	0xfffffffd
	.align		4
        /*0018*/ 	.word	0x00000000
	.align		4
        /*001c*/ 	.word	0xfffffffc


//--------------------- .nv.constant3             --------------------------
	.section	.nv.constant3,"a",@progbits
	.align	4
.nv.constant3:
	.type		DATA_GPU,@object
	.size		DATA_GPU,(.L_0 - DATA_GPU)
DATA_GPU:
	.zero		40040
.L_0:


//--------------------- .text._Z10min_reduceiPVi  --------------------------
	.section	.text._Z10min_reduceiPVi,"ax",@progbits
	.align	128
        .global         _Z10min_reduceiPVi
        .type           _Z10min_reduceiPVi,@function
        .size           _Z10min_reduceiPVi,(.L_x_5 - _Z10min_reduceiPVi)
        .other          _Z10min_reduceiPVi,@"STO_CUDA_ENTRY STV_DEFAULT"
_Z10min_reduceiPVi:
.text._Z10min_reduceiPVi:
[----:B------:R-:W-:Y:S01]  /*0000*/  LDC R1, c[0x0][0x37c] ;  /* 0x0000df00ff017b82 */ /* 0x000fe20000000800 */
[----:B------:R-:W0:Y:S07]  /*0010*/  S2R R10, SR_TID.X ;  /* 0x00000000000a7919 */ /* 0x000e2e0000002100 */
[----:B------:R-:W0:Y:S01]  /*0020*/  S2UR UR8, SR_CTAID.Y ;  /* 0x00000000000879c3 */ /* 0x000e220000002600 */
[----:B------:R-:W1:Y:S07]  /*0030*/  LDCU.64 UR6, c[0x0][0x358] ;  /* 0x00006b00ff0677ac */ /* 0x000e6e0008000a00 */
[----:B------:R-:W0:Y:S08]  /*0040*/  LDC R11, c[0x0][0x380] ;  /* 0x0000e000ff0b7b82 */ /* 0x000e300000000800 */
[----:B------:R-:W2:Y:S01]  /*0050*/  LDC.64 R2, c[0x0][0x388] ;  /* 0x0000e200ff027b82 */ /* 0x000ea20000000a00 */
[----:B0-----:R-:W-:-:S04]  /*0060*/  IMAD R5, R11, UR8, R10 ;  /* 0x000000080b057c24 */ /* 0x001fc8000f8e020a */
[----:B--2---:R-:W-:-:S05]  /*0070*/  IMAD.WIDE R4, R5, 0x4, R2 ;  /* 0x0000000405047825 */ /* 0x004fca00078e0202 */
[----:B-1----:R-:W2:Y:S04]  /*0080*/  LDG.E.STRONG.SYS R0, desc[UR6][R4.64] ;  /* 0x0000000604007981 */ /* 0x002ea8000c1f5900 */
[----:B------:R-:W2:Y:S01]  /*0090*/  LDG.E.STRONG.SYS R7, desc[UR6][R4.64+0x40] ;  /* 0x0000400604077981 */ /* 0x000ea2000c1f5900 */
[----:B------:R-:W0:Y:S01]  /*00a0*/  S2UR UR5, SR_CgaCtaId ;  /* 0x00000000000579c3 */ /* 0x000e220000008800 */
[----:B------:R-:W-:Y:S01]  /*00b0*/  UMOV UR4, 0x400 ;  /* 0x0000040000047882 */ /* 0x000fe20000000000 */
[----:B------:R-:W-:Y:S01]  /*00c0*/  ISETP.NE.AND P0, PT, R10, RZ, PT ;  /* 0x000000ff0a00720c */ /* 0x000fe20003f05270 */
[----:B0-----:R-:W-:-:S06]  /*00d0*/  ULEA UR4, UR5, UR4, 0x18 ;  /* 0x0000000405047291 */ /* 0x001fcc000f8ec0ff */
[----:B------:R-:W-:Y:S02]  /*00e0*/  LEA R9, R10, UR4, 0x2 ;  /* 0x000000040a097c11 */ /* 0x000fe4000f8e10ff */
[----:B--2---:R-:W-:-:S05]  /*00f0*/  VIMNMX R0, PT, PT, R0, R7, PT ;  /* 0x0000000700007248 */ /* 0x004fca0003fe0100 */
[----:B------:R-:W-:Y:S04]  /*0100*/  STS [R9], R0 ;  /* 0x0000000009007388 */ /* 0x000fe80000000800 */
[----:B------:R-:W-:Y:S04]  /*0110*/  LDS R6, [R9] ;  /* 0x0000000009067984 */ /* 0x000fe80000000800 */
[----:B------:R-:W0:Y:S02]  /*0120*/  LDS R7, [R9+0x20] ;  /* 0x0000200009077984 */ /* 0x000e240000000800 */
[----:B0-----:R-:W-:-:S05]  /*0130*/  VIMNMX R6, PT, PT, R6, R7, PT ;  /* 0x0000000706067248 */ /* 0x001fca0003fe0100 */
        /* <DEDUP_REMOVED lines=12> */
[----:B------:R0:W-:Y:S01]  /*0200*/  STS [R9], R0 ;  /* 0x0000000009007388 */ /* 0x0001e20000000800 */
[----:B------:R-:W-:Y:S05]  /*0210*/  @P0 EXIT ;  /* 0x000000000000094d */ /* 0x000fea0003800000 */
[----:B------:R-:W1:Y:S01]  /*0220*/  S2R R7, SR_CTAID.X ;  /* 0x0000000000077919 */ /* 0x000e620000002500 */
[----:B------:R-:W2:Y:S01]  /*0230*/  LDS R5, [UR4] ;  /* 0x00000004ff057984 */ /* 0x000ea20008000800 */
[----:B-1----:R-:W-:-:S04]  /*0240*/  IMAD R7, R11, UR8, R7 ;  /* 0x000000080b077c24 */ /* 0x002fc8000f8e0207 */
[----:B------:R-:W-:-:S05]  /*0250*/  IMAD.WIDE.U32 R2, R7, 0x4, R2 ;  /* 0x0000000407027825 */ /* 0x000fca00078e0002 */
[----:B--2---:R-:W-:Y:S01]  /*0260*/  STG.E.STRONG.SYS desc[UR6][R2.64], R5 ;  /* 0x0000000502007986 */ /* 0x004fe2000c115906 */
[----:B------:R-:W-:Y:S05]  /*0270*/  EXIT ;  /* 0x000000000000794d */ /* 0x000fea0003800000 */
.L_x_0:
[----:B------:R-:W-:-:S00]  /*0280*/  BRA `(.L_x_0) ;  /* 0xfffffffc00fc7947 */ /* 0x000fc0000383ffff */
[----:B------:R-:W-:-:S00]  /*0290*/  NOP ;  /* 0x0000000000007918 */ /* 0x000fc00000000000 */
        /* <DEDUP_REMOVED lines=14> */
.L_x_5:


//--------------------- .text._Z20postprocess_min_dataiiPiS_ --------------------------
	.section	.text._Z20postprocess_min_dataiiPiS_,"ax",@progbits
	.align	128
        .global         _Z20postprocess_min_dataiiPiS_
        .type           _Z20postprocess_min_dataiiPiS_,@function
        .size           _Z20postprocess_min_dataiiPiS_,(.L_x_6 - _Z20postprocess_min_dataiiPiS_)
        .other          _Z20postprocess_min_dataiiPiS_,@"STO_CUDA_ENTRY STV_DEFAULT"
_Z20postprocess_min_dataiiPiS_:
.text._Z20postprocess_min_dataiiPiS_:
[----:B------:R-:W-:Y:S01]  /*0000*/  LDC R1, c[0x0][0x37c] ;  /* 0x0000df00ff017b82 */ /* 0x000fe20000000800 */
[----:B------:R-:W0:Y:S07]  /*0010*/  S2R R9, SR_CTAID.X ;  /* 0x0000000000097919 */ /* 0x000e2e0000002500 */
[----:B------:R-:W0:Y:S01]  /*0020*/  LDC.64 R10, c[0x0][0x380] ;  /* 0x0000e000ff0a7b82 */ /* 0x000e220000000a00 */
[----:B------:R-:W1:Y:S07]  /*0030*/  LDCU.64 UR4, c[0x0][0x358] ;  /* 0x00006b00ff0477ac */ /* 0x000e6e0008000a00 */
[----:B------:R-:W2:Y:S01]  /*0040*/  LDC.64 R2, c[0x0][0x390] ;  /* 0x0000e400ff027b82 */ /* 0x000ea20000000a00 */
[----:B0-----:R-:W-:-:S04]  /*0050*/  IMAD R5, R9, R10, RZ ;  /* 0x0000000a09057224 */ /* 0x001fc800078e02ff */
[----:B--2---:R-:W-:Y:S01]  /*0060*/  IMAD.WIDE R2, R5, 0x4, R2 ;  /* 0x0000000405027825 */ /* 0x004fe200078e0202 */
[C---:B------:R-:W-:Y:S02]  /*0070*/  IADD3 R0, PT, PT, R9.reuse, -0x1, R11 ;  /* 0xffffffff09007810 */ /* 0x040fe40007ffe00b */
[----:B------:R-:W0:Y:S03]  /*0080*/  LDC.64 R4, c[0x0][0x388] ;  /* 0x0000e200ff047b82 */ /* 0x000e260000000a00 */
[----:B-1----:R-:W2:Y:S01]  /*0090*/  LDG.E R2, desc[UR4][R2.64] ;  /* 0x0000000402027981 */ /* 0x002ea2000c1e1900 */
[----:B------:R-:W-:Y:S02]  /*00a0*/  SHF.L.U32 R0, R0, 0x2, RZ ;  /* 0x0000000200007819 */ /* 0x000fe400000006ff */
[----:B------:R-:W-:Y:S01]  /*00b0*/  SHF.L.U32 R6, R9, 0x2, RZ ;  /* 0x0000000209067819 */ /* 0x000fe200000006ff */
[----:B------:R-:W-:-:S03]  /*00c0*/  IMAD R9, R11, R10, R9 ;  /* 0x0000000a0b097224 */ /* 0x000fc600078e0209 */
[----:B------:R-:W2:Y:S08]  /*00d0*/  LDC R7, c[0x3][R6] ;  /* 0x00c0000006077b82 */ /* 0x000eb00000000800 */
[----:B------:R-:W2:Y:S01]  /*00e0*/  LDC R0, c[0x3][R0] ;  /* 0x00c0000000007b82 */ /* 0x000ea20000000800 */
[----:B0-----:R-:W-:Y:S01]  /*00f0*/  IMAD.WIDE R4, R9, 0x4, R4 ;  /* 0x0000000409047825 */ /* 0x001fe200078e0204 */
[----:B--2---:R-:W-:-:S05]  /*0100*/  IADD3 R7, PT, PT, R2, R0, -R7 ;  /* 0x0000000002077210 */ /* 0x004fca0007ffe807 */
[----:B------:R-:W-:Y:S01]  /*0110*/  STG.E desc[UR4][R4.64], R7 ;  /* 0x0000000704007986 */ /* 0x000fe2000c101904 */
[----:B------:R-:W-:Y:S05]  /*0120*/  EXIT ;  /* 0x000000000000794d */ /* 0x000fea0003800000 */
.L_x_1:
        /* <DEDUP_REMOVED lines=13> */
.L_x_6:


//--------------------- .text._Z19preprocess_min_dataiiPiS_ --------------------------
	.section	.text._Z19preprocess_min_dataiiPiS_,"ax",@progbits
	.align	128
        .global         _Z19preprocess_min_dataiiPiS_
        .type           _Z19preprocess_min_dataiiPiS_,@function
        .size           _Z19preprocess_min_dataiiPiS_,(.L_x_7 - _Z19preprocess_min_dataiiPiS_)
        .other          _Z19preprocess_min_dataiiPiS_,@"STO_CUDA_ENTRY STV_DEFAULT"
_Z19preprocess_min_dataiiPiS_:
.text._Z19preprocess_min_dataiiPiS_:
[----:B------:R-:W-:Y:S01]  /*0000*/  LDC R1, c[0x0][0x37c] ;  /* 0x0000df00ff017b82 */ /* 0x000fe20000000800 */
[----:B------:R-:W0:Y:S07]  /*0010*/  S2R R0, SR_TID.X ;  /* 0x0000000000007919 */ /* 0x000e2e0000002100 */
[----:B------:R-:W0:Y:S08]  /*0020*/  S2UR UR4, SR_CTAID.X ;  /* 0x00000000000479c3 */ /* 0x000e300000002500 */
[----:B------:R-:W0:Y:S08]  /*0030*/  LDC R13, c[0x0][0x360] ;  /* 0x0000d800ff0d7b82 */ /* 0x000e300000000800 */
[----:B------:R-:W1:Y:S01]  /*0040*/  LDC.64 R2, c[0x0][0x380] ;  /* 0x0000e000ff027b82 */ /* 0x000e620000000a00 */
[----:B0-----:R-:W-:-:S05]  /*0050*/  IMAD R13, R13, UR4, R0 ;  /* 0x000000040d0d7c24 */ /* 0x001fca000f8e0200 */
[----:B-1----:R-:W-:-:S04]  /*0060*/  IADD3 R5, PT, PT, R13, R3, RZ ;  /* 0x000000030d057210 */ /* 0x002fc80007ffe0ff */
[----:B------:R-:W-:-:S13]  /*0070*/  ISETP.GT.AND P0, PT, R5, R2, PT ;  /* 0x000000020500720c */ /* 0x000fda0003f04270 */
[----:B------:R-:W-:Y:S05]  /*0080*/  @P0 EXIT ;  /* 0x000000000000094d */ /* 0x000fea0003800000 */
[----:B------:R-:W0:Y:S01]  /*0090*/  S2R R7, SR_CTAID.Y ;  /* 0x0000000000077919 */ /* 0x000e220000002600 */
[----:B------:R-:W1:Y:S01]  /*00a0*/  LDC.64 R4, c[0x0][0x390] ;  /* 0x0000e400ff047b82 */ /* 0x000e620000000a00 */
[----:B------:R-:W2:Y:S01]  /*00b0*/  LDCU.64 UR4, c[0x0][0x358] ;  /* 0x00006b00ff0477ac */ /* 0x000ea20008000a00 */
[----:B------:R-:W-:Y:S01]  /*00c0*/  IMAD.MOV.U32 R15, RZ, RZ, 0x7fffffff ;  /* 0x7fffffffff0f7424 */ /* 0x000fe200078e00ff */
[----:B0-----:R-:W-:Y:S01]  /*00d0*/  IADD3 R0, PT, PT, R7, 0x2, RZ ;  /* 0x0000000207007810 */ /* 0x001fe20007ffe0ff */
[----:B------:R-:W-:-:S03]  /*00e0*/  IMAD R7, R13, R2, R7 ;  /* 0x000000020d077224 */ /* 0x000fc600078e0207 */
[----:B------:R-:W-:Y:S01]  /*00f0*/  ISETP.GE.AND P0, PT, R0, R3, PT ;  /* 0x000000030000720c */ /* 0x000fe20003f06270 */
[----:B-1----:R-:W-:-:S12]  /*0100*/  IMAD.WIDE.U32 R4, R7, 0x4, R4 ;  /* 0x0000000407047825 */ /* 0x002fd800078e0004 */
[----:B--2---:R-:W-:Y:S05]  /*0110*/  @P0 BRA `(.L_x_2) ;  /* 0x0000000000400947 */ /* 0x004fea0003800000 */
[----:B------:R-:W0:Y:S01]  /*0120*/  LDC R21, c[0x0][0x374] ;  /* 0x0000dd00ff157b82 */ /* 0x000e220000000800 */
[----:B------:R-:W-:Y:S01]  /*0130*/  IADD3 R17, PT, PT, R13, -0x1, RZ ;  /* 0xffffffff0d117810 */ /* 0x000fe20007ffe0ff */
[----:B------:R-:W-:-:S06]  /*0140*/  IMAD.MOV.U32 R15, RZ, RZ, 0x7fffffff ;  /* 0x7fffffffff0f7424 */ /* 0x000fcc00078e00ff */
[----:B------:R-:W1:Y:S02]  /*0150*/  LDC.64 R6, c[0x0][0x388] ;  /* 0x0000e200ff067b82 */ /* 0x000e640000000a00 */
.L_x_3:
[C---:B------:R-:W-:Y:S01]  /*0160*/  IADD3 R9, PT, PT, -R0.reuse, 0x1, R3 ;  /* 0x0000000100097810 */ /* 0x040fe20007ffe103 */
[----:B------:R-:W-:Y:S01]  /*0170*/  IMAD R11, R0, R2, R13 ;  /* 0x00000002000b7224 */ /* 0x000fe200078e020d */
[----:B------:R-:W-:-:S05]  /*0180*/  IADD3 R8, PT, PT, R17, R0, RZ ;  /* 0x0000000011087210 */ /* 0x000fca0007ffe0ff */
[----:B------:R-:W-:Y:S02]  /*0190*/  IMAD R19, R9, R2, R8 ;  /* 0x0000000209137224 */ /* 0x000fe400078e0208 */
[----:B-1----:R-:W-:-:S04]  /*01a0*/  IMAD.WIDE R8, R11, 0x4, R6 ;  /* 0x000000040b087825 */ /* 0x002fc800078e0206 */
[----:B------:R-:W-:Y:S02]  /*01b0*/  IMAD.WIDE R10, R19, 0x4, R6 ;  /* 0x00000004130a7825 */ /* 0x000fe400078e0206 */
[----:B------:R-:W2:Y:S04]  /*01c0*/  LDG.E R8, desc[UR4][R8.64] ;  /* 0x0000000408087981 */ /* 0x000ea8000c1e1900 */
[----:B------:R-:W2:Y:S01]  /*01d0*/  LDG.E R10, desc[UR4][R10.64] ;  /* 0x000000040a0a7981 */ /* 0x000ea2000c1e1900 */
[----:B0-----:R-:W-:-:S04]  /*01e0*/  IADD3 R0, PT, PT, R21, R0, RZ ;  /* 0x0000000015007210 */ /* 0x001fc80007ffe0ff */
[----:B------:R-:W-:Y:S02]  /*01f0*/  ISETP.GE.AND P0, PT, R0, R3, PT ;  /* 0x000000030000720c */ /* 0x000fe40003f06270 */
[----:B--2---:R-:W-:-:S11]  /*0200*/  VIADDMNMX R15, R10, R8, R15, PT ;  /* 0x000000080a0f7246 */ /* 0x004fd6000380010f */
[----:B------:R-:W-:Y:S05]  /*0210*/  @!P0 BRA `(.L_x_3) ;  /* 0xfffffffc00d08947 */ /* 0x000fea000383ffff */
.L_x_2:
[----:B------:R-:W-:Y:S01]  /*0220*/  STG.E desc[UR4][R4.64], R15 ;  /* 0x0000000f04007986 */ /* 0x000fe2000c101904 */
[----:B------:R-:W-:Y:S05]  /*0230*/  EXIT ;  /* 0x000000000000794d */ /* 0x000fea0003800000 */
.L_x_4:
        /* <DEDUP_REMOVED lines=12> */
.L_x_7:


//--------------------- .nv.shared._Z10min_reduceiPVi --------------------------
	.section	.nv.shared._Z10min_reduceiPVi,"aw",@nobits
	.sectionflags	@""
	.align	4
.nv.shared._Z10min_reduceiPVi:
	.zero		1088


//--------------------- .nv.shared.reserved.0     --------------------------
	.section	.nv.shared.reserved.0,"aw",@nobits
	.weak		__nv_reservedSMEM_offset_0_alias
	.size		__nv_reservedSMEM_offset_0_alias, 0, 64
	.other		__nv_reservedSMEM_offset_0_alias,@"STO_CUDA_RESERVED_SHARED STV_DEFAULT"
__nv_reservedSMEM_offset_0_alias:
	.zero		0
	.zero		64


//--------------------- .nv.constant0._Z10min_reduceiPVi --------------------------
	.section	.nv.constant0._Z10min_reduceiPVi,"a",@progbits
	.sectionflags	@""
	.align	4
.nv.constant0._Z10min_reduceiPVi:
	.zero		912


//--------------------- .nv.constant0._Z20postprocess_min_dataiiPiS_ --------------------------
	.section	.nv.constant0._Z20postprocess_min_dataiiPiS_,"a",@progbits
	.sectionflags	@""
	.align	4
.nv.constant0._Z20postprocess_min_dataiiPiS_:
	.zero		920


//--------------------- .nv.constant0._Z19preprocess_min_dataiiPiS_ --------------------------
	.section	.nv.constant0._Z19preprocess_min_dataiiPiS_,"a",@progbits
	.sectionflags	@""
	.align	4
.nv.constant0._Z19preprocess_min_dataiiPiS_:
	.zero		920


//--------------------- SYMBOLS --------------------------

	.type		.nv.reservedSmem.offset0,@object
	.size		.nv.reservedSmem.offset0,0x4
	.type		.nv.reservedSmem.cap,@object
	.size		.nv.reservedSmem.cap,0x4
